	.headerflags	@"EF_CUDA_TEXMODE_UNIFIED EF_CUDA_64BIT_ADDRESS EF_CUDA_ACCELERATORS EF_CUDA_SM90 EF_CUDA_VIRTUAL_SM(EF_CUDA_SM90)"
	.elftype	@"ET_EXEC"


//--------------------- .nv.info                  --------------------------
	.section	.nv.info,"",@"SHT_CUDA_INFO"
	.align	4


	//----- nvinfo : EIATTR_REGCOUNT
	.align		4
        /*0000*/ 	.byte	0x04, 0x2f
        /*0002*/ 	.short	(.L_1 - .L_0)
	.align		4
.L_0:
        /*0004*/ 	.word	index@(triton_poi_fused_convolution_14)
        /*0008*/ 	.word	0x0000000c


	//----- nvinfo : EIATTR_MIN_STACK_SIZE
	.align		4
.L_1:
        /*000c*/ 	.byte	0x04, 0x12
        /*000e*/ 	.short	(.L_3 - .L_2)
	.align		4
.L_2:
        /*0010*/ 	.word	index@(triton_poi_fused_convolution_14)
        /*0014*/ 	.word	0x00000000


	//----- nvinfo : EIATTR_FRAME_SIZE
	.align		4
.L_3:
        /*0018*/ 	.byte	0x04, 0x11
        /*001a*/ 	.short	(.L_5 - .L_4)
	.align		4
.L_4:
        /*001c*/ 	.word	index@(triton_poi_fused_convolution_14)
        /*0020*/ 	.word	0x00000000


	//----- nvinfo : EIATTR_MIN_STACK_SIZE
	.align		4
.L_5:
        /*0024*/ 	.byte	0x04, 0x12
        /*0026*/ 	.short	(.L_7 - .L_6)
	.align		4
.L_6:
        /*0028*/ 	.word	index@(triton_poi_fused_convolution_14)
        /*002c*/ 	.word	0x00000000
.L_7:


//--------------------- .nv.info.triton_poi_fused_convolution_14 --------------------------
	.section	.nv.info.triton_poi_fused_convolution_14,"",@"SHT_CUDA_INFO"
	.sectionflags	@""
	.align	4


	//----- nvinfo : EIATTR_CUDA_API_VERSION
	.align		4
        /*0000*/ 	.byte	0x04, 0x37
        /*0002*/ 	.short	(.L_9 - .L_8)
.L_8:
        /*0004*/ 	.word	0x0000007c


	//----- nvinfo : EIATTR_KPARAM_INFO
	.align		4
.L_9:
        /*0008*/ 	.byte	0x04, 0x17
        /*000a*/ 	.short	(.L_11 - .L_10)
.L_10:
        /*000c*/ 	.word	0x00000000
        /*0010*/ 	.short	0x0002
        /*0012*/ 	.short	0x0010
        /*0014*/ 	.byte	0x00, 0xf0, 0x11, 0x00


	//----- nvinfo : EIATTR_KPARAM_INFO
	.align		4
.L_11:
        /*0018*/ 	.byte	0x04, 0x17
        /*001a*/ 	.short	(.L_13 - .L_12)
.L_12:
        /*001c*/ 	.word	0x00000000
        /*0020*/ 	.short	0x0001
        /*0022*/ 	.short	0x0008
        /*0024*/ 	.byte	0x00, 0xf4, 0x21, 0x00


	//----- nvinfo : EIATTR_KPARAM_INFO
	.align		4
.L_13:
        /*0028*/ 	.byte	0x04, 0x17
        /*002a*/ 	.short	(.L_15 - .L_14)
.L_14:
        /*002c*/ 	.word	0x00000000
        /*0030*/ 	.short	0x0000
        /*0032*/ 	.short	0x0000
        /*0034*/ 	.byte	0x00, 0xf4, 0x21, 0x00


	//----- nvinfo : EIATTR_SPARSE_MMA_MASK
	.align		4
.L_15:
        /*0038*/ 	.byte	0x03, 0x50
        /*003a*/ 	.short	0x0000


	//----- nvinfo : EIATTR_MAXREG_COUNT
	.align		4
        /*003c*/ 	.byte	0x03, 0x1b
        /*003e*/ 	.short	0x00ff


	//----- nvinfo : EIATTR_EXIT_INSTR_OFFSETS
	.align		4
        /*0040*/ 	.byte	0x04, 0x1c
        /*0042*/ 	.short	(.L_17 - .L_16)


	//   ....[0]....
.L_16:
        /*0044*/ 	.word	0x00000150


	//----- nvinfo : EIATTR_REQNTID
	.align		4
.L_17:
        /*0048*/ 	.byte	0x04, 0x10
        /*004a*/ 	.short	(.L_19 - .L_18)
.L_18:
        /*004c*/ 	.word	0x00000080
        /*0050*/ 	.word	0x00000001
        /*0054*/ 	.word	0x00000001


	//----- nvinfo : EIATTR_CBANK_PARAM_SIZE
	.align		4
.L_19:
        /*0058*/ 	.byte	0x03, 0x19
        /*005a*/ 	.short	0x0014


	//----- nvinfo : EIATTR_PARAM_CBANK
	.align		4
        /*005c*/ 	.byte	0x04, 0x0a
        /*005e*/ 	.short	(.L_21 - .L_20)
	.align		4
.L_20:
        /*0060*/ 	.word	index@(.nv.constant0.triton_poi_fused_convolution_14)
        /*0064*/ 	.short	0x0210
        /*0066*/ 	.short	0x0014


	//----- nvinfo : EIATTR_SW_WAR
	.align		4
.L_21:
        /*0068*/ 	.byte	0x04, 0x36
        /*006a*/ 	.short	(.L_23 - .L_22)
.L_22:
        /*006c*/ 	.word	0x00000008
.L_23:


//--------------------- .nv.callgraph             --------------------------
	.section	.nv.callgraph,"",@"SHT_CUDA_CALLGRAPH"
	.align	4
	.sectionentsize	8
	.align		4
        /*0000*/ 	.word	0x00000000
	.align		4
        /*0004*/ 	.word	0xffffffff
	.align		4
        /*0008*/ 	.word	0x00000000
	.align		4
        /*000c*/ 	.word	0xfffffffe
	.align		4
        /*0010*/ 	.word	0x00000000
	.align		4
        /*0014*/ 	.word	0xfffffffd
	.align		4
        /*0018*/ 	.word	0x00000000
	.align		4
        /*001c*/ 	.word	0xfffffffc


//--------------------- .text.triton_poi_fused_convolution_14 --------------------------
	.section	.text.triton_poi_fused_convolution_14,"ax",@progbits
	.align	128
        .global         triton_poi_fused_convolution_14
        .type           triton_poi_fused_convolution_14,@function
        .size           triton_poi_fused_convolution_14,(.L_x_1 - triton_poi_fused_convolution_14)
        .other          triton_poi_fused_convolution_14,@"STO_CUDA_ENTRY STV_DEFAULT"
triton_poi_fused_convolution_14:
.text.triton_poi_fused_convolution_14:
[----:B------:R-:W-:Y:S01]  /*0000*/  LDC R1, c[0x0][0x28] ;  /* 0x00000a00ff017b82 */ /* 0x000fe20000000800 */
[----:B------:R-:W1:Y:S07]  /*0010*/  S2R R0, SR_TID.X ;  /* 0x0000000000007919 */ /* 0x000e6e0000002100 */
[----:B------:R-:W2:Y:S01]  /*0020*/  LDC.64 R4, c[0x0][0x218] ;  /* 0x00008600ff047b82 */ /* 0x000ea20000000a00 */
[----:B------:R-:W-:Y:S01]  /*0030*/  ULDC.64 UR4, c[0x0][0x208] ;  /* 0x0000820000047ab9 */ /* 0x000fe20000000a00 */
[----:B------:R-:W3:Y:S06]  /*0040*/  S2R R7, SR_CTAID.X ;  /* 0x0000000000077919 */ /* 0x000eec0000002500 */
[----:B------:R-:W4:Y:S01]  /*0050*/  LDC.64 R2, c[0x0][0x210] ;  /* 0x00008400ff027b82 */ /* 0x000f220000000a00 */
[----:B-1----:R-:W-:Y:S01]  /*0060*/  IMAD.SHL.U32 R0, R0, 0x2, RZ ;  /* 0x0000000200007824 */ /* 0x002fe200078e00ff */
[----:B---3--:R-:W-:-:S04]  /*0070*/  SHF.R.S32.HI R6, RZ, 0x17, R7 ;  /* 0x00000017ff067819 */ /* 0x008fc80000011407 */
[----:B------:R-:W-:-:S04]  /*0080*/  LOP3.LUT R0, R0, 0xfe, RZ, 0xc0, !PT ;  /* 0x000000fe00007812 */ /* 0x000fc800078ec0ff */
[----:B------:R-:W-:Y:S02]  /*0090*/  LEA R7, R7, R0, 0x8 ;  /* 0x0000000007077211 */ /* 0x000fe400078e40ff */
[----:B------:R-:W-:-:S03]  /*00a0*/  SGXT R0, R6, 0x1 ;  /* 0x000000010600781a */ /* 0x000fc60000000200 */
[----:B----4-:R-:W-:Y:S01]  /*00b0*/  IMAD.WIDE R2, R7, 0x4, R2 ;  /* 0x0000000407027825 */ /* 0x010fe200078e0202 */
[----:B------:R-:W-:-:S04]  /*00c0*/  LEA.HI R0, R0, R7, RZ, 0x8 ;  /* 0x0000000700007211 */ /* 0x000fc800078f40ff */
[----:B------:R-:W-:-:S05]  /*00d0*/  LOP3.LUT R0, R0, 0xffffff00, RZ, 0xc0, !PT ;  /* 0xffffff0000007812 */ /* 0x000fca00078ec0ff */
[----:B------:R-:W-:Y:S02]  /*00e0*/  IMAD.IADD R9, R7, 0x1, -R0 ;  /* 0x0000000107097824 */ /* 0x000fe400078e0a00 */
[----:B------:R-:W3:Y:S02]  /*00f0*/  LDG.E.64 R6, desc[UR4][R2.64] ;  /* 0x0000000402067981 */ /* 0x000ee4000c1e1b00 */
[----:B--2---:R-:W-:-:S06]  /*0100*/  IMAD.WIDE R4, R9, 0x4, R4 ;  /* 0x0000000409047825 */ /* 0x004fcc00078e0204 */
[----:B------:R-:W3:Y:S02]  /*0110*/  LDG.E.EL.64 R4, desc[UR4][R4.64] ;  /* 0x0000000404047981 */ /* 0x000ee4000c2e1b00 */
[----:B---3--:R-:W-:Y:S01]  /*0120*/  FADD R6, R6, R4 ;  /* 0x0000000406067221 */ /* 0x008fe20000000000 */
[----:B------:R-:W-:-:S05]  /*0130*/  FADD R7, R7, R5 ;  /* 0x0000000507077221 */ /* 0x000fca0000000000 */
[----:B------:R-:W-:Y:S01]  /*0140*/  STG.E.64 desc[UR4][R2.64], R6 ;  /* 0x0000000602007986 */ /* 0x000fe2000c101b04 */
[----:B------:R-:W-:Y:S05]  /*0150*/  EXIT ;  /* 0x000000000000794d */ /* 0x000fea0003800000 */
.L_x_0:
[----:B------:R-:W-:-:S00]  /*0160*/  BRA `(.L_x_0) ;  /* 0xfffffffc00fc7947 */ /* 0x000fc0000383ffff */
[----:B------:R-:W-:-:S00]  /*0170*/  NOP ;  /* 0x0000000000007918 */ /* 0x000fc00000000000 */
        /* <DEDUP_REMOVED lines=8> */
.L_x_1:


//--------------------- .nv.constant0.triton_poi_fused_convolution_14 --------------------------
	.section	.nv.constant0.triton_poi_fused_convolution_14,"a",@progbits
	.sectionflags	@""
	.align	4
.nv.constant0.triton_poi_fused_convolution_14:
	.zero		548
